//
// Generated by NVIDIA NVVM Compiler
//
// Compiler Build ID: CL-36424714
// Cuda compilation tools, release 13.0, V13.0.88
// Based on NVVM 20.0.0
//

.version 9.0
.target sm_100
.address_size 64

	// .globl	default_function_kernel

.visible .entry default_function_kernel(
	.param .u64 .ptr .align 1 default_function_kernel_param_0,
	.param .u64 .ptr .align 1 default_function_kernel_param_1
)
.maxntid 12
{
	.reg .b32 	%r<4>;
	.reg .b32 	%f<3>;
	.reg .b64 	%rd<8>;

	ld.param.u64 	%rd1, [default_function_kernel_param_0];
	ld.param.u64 	%rd2, [default_function_kernel_param_1];
	cvta.to.global.u64 	%rd3, %rd1;
	cvta.to.global.u64 	%rd4, %rd2;
	mov.u32 	%r1, %ctaid.x;
	mov.u32 	%r2, %tid.x;
	mad.lo.s32 	%r3, %r1, 12, %r2;
	mul.wide.u32 	%rd5, %r3, 4;
	add.s64 	%rd6, %rd4, %rd5;
	ld.global.nc.f32 	%f1, [%rd6];
	abs.f32 	%f2, %f1;
	add.s64 	%rd7, %rd3, %rd5;
	st.global.f32 	[%rd7], %f2;
	ret;

}


// ===== COMPILED SASS (sm_100) =====

	.target	sm_100

	.elftype	@"ET_EXEC"


//--------------------- .note.nv.tkinfo           --------------------------
	.section	.note.nv.tkinfo,"",@"SHT_NOTE"
	.sectionflags	@"SHF_NOTE_NV_TKINFO"
	.tkinfo
        /*0018*/ 	.word	0x00000002
        /*0030*/ 	.string	""
        /*0030*/ 	.string	"ptxas"
        /*0030*/ 	.string	"Cuda compilation tools, release 13.0, V13.0.88"
        /*0030*/ 	.string	"Build cuda_13.0.r13.0/compiler.36424714_0"
        /*0030*/ 	.string	"-arch sm_100 -m 64 "



//--------------------- .note.nv.cuinfo           --------------------------
	.section	.note.nv.cuinfo,"",@"SHT_NOTE"
	.sectionflags	@"SHF_NOTE_NV_CUINFO"
        /*0018*/ 	.short	0x0002
        /*001a*/ 	.short	0x0064
        /*001c*/ 	.short	0x0082
	.zero		2


//--------------------- .nv.info                  --------------------------
	.section	.nv.info,"",@"SHT_CUDA_INFO"
	.align	4


	//----- nvinfo : EIATTR_REGCOUNT
	.align		4
        /*0000*/ 	.byte	0x04, 0x2f
        /*0002*/ 	.short	(.L_1 - .L_0)
	.align		4
.L_0:
        /*0004*/ 	.word	index@(default_function_kernel)
        /*0008*/ 	.word	0x0000000a


	//----- nvinfo : EIATTR_FRAME_SIZE
	.align		4
.L_1:
        /*000c*/ 	.byte	0x04, 0x11
        /*000e*/ 	.short	(.L_3 - .L_2)
	.align		4
.L_2:
        /*0010*/ 	.word	index@(default_function_kernel)
        /*0014*/ 	.word	0x00000000


	//----- nvinfo : EIATTR_MIN_STACK_SIZE
	.align		4
.L_3:
        /*0018*/ 	.byte	0x04, 0x12
        /*001a*/ 	.short	(.L_5 - .L_4)
	.align		4
.L_4:
        /*001c*/ 	.word	index@(default_function_kernel)
        /*0020*/ 	.word	0x00000000
.L_5:


//--------------------- .nv.compat                --------------------------
	.section	.nv.compat,"",@"SHT_CUDA_COMPAT_INFO"
	.align	4
        /*0000*/ 	.byte	0x02, 0x09, 0x00, 0x00, 0x02, 0x02, 0x01, 0x00, 0x02, 0x05, 0x05, 0x00, 0x03, 0x07, 0x01, 0x01
        /*0010*/ 	.byte	0x02, 0x03, 0x00, 0x00, 0x02, 0x06, 0x01, 0x00, 0x04, 0x0b, 0x08, 0x00, 0x09, 0x00, 0x00, 0x00
        /*0020*/ 	.byte	0x00, 0x00, 0x00, 0x00


//--------------------- .nv.info.default_function_kernel --------------------------
	.section	.nv.info.default_function_kernel,"",@"SHT_CUDA_INFO"
	.sectionflags	@""
	.align	4


	//----- nvinfo : EIATTR_CUDA_API_VERSION
	.align		4
        /*0000*/ 	.byte	0x04, 0x37
        /*0002*/ 	.short	(.L_7 - .L_6)
.L_6:
        /*0004*/ 	.word	0x00000082


	//----- nvinfo : EIATTR_KPARAM_INFO
	.align		4
.L_7:
        /*0008*/ 	.byte	0x04, 0x17
        /*000a*/ 	.short	(.L_9 - .L_8)
.L_8:
        /*000c*/ 	.word	0x00000000
        /*0010*/ 	.short	0x0001
        /*0012*/ 	.short	0x0008
        /*0014*/ 	.byte	0x00, 0xf5, 0x21, 0x00


	//----- nvinfo : EIATTR_KPARAM_INFO
	.align		4
.L_9:
        /*0018*/ 	.byte	0x04, 0x17
        /*001a*/ 	.short	(.L_11 - .L_10)
.L_10:
        /*001c*/ 	.word	0x00000000
        /*0020*/ 	.short	0x0000
        /*0022*/ 	.short	0x0000
        /*0024*/ 	.byte	0x00, 0xf5, 0x21, 0x00


	//----- nvinfo : EIATTR_SPARSE_MMA_MASK
	.align		4
.L_11:
        /*0028*/ 	.byte	0x03, 0x50
        /*002a*/ 	.short	0x0000


	//----- nvinfo : EIATTR_MAXREG_COUNT
	.align		4
        /*002c*/ 	.byte	0x03, 0x1b
        /*002e*/ 	.short	0x00ff


	//----- nvinfo : EIATTR_MERCURY_ISA_VERSION
	.align		4
        /*0030*/ 	.byte	0x03, 0x5f
        /*0032*/ 	.short	0x0101


	//----- nvinfo : EIATTR_VRC_CTA_INIT_COUNT
	.align		4
        /*0034*/ 	.byte	0x02, 0x4a
	.zero		1
	.zero		1


	//----- nvinfo : EIATTR_EXIT_INSTR_OFFSETS
	.align		4
        /*0038*/ 	.byte	0x04, 0x1c
        /*003a*/ 	.short	(.L_13 - .L_12)


	//   ....[0]....
.L_12:
        /*003c*/ 	.word	0x000000c0


	//----- nvinfo : EIATTR_MAX_THREADS
	.align		4
.L_13:
        /*0040*/ 	.byte	0x04, 0x05
        /*0042*/ 	.short	(.L_15 - .L_14)
.L_14:
        /*0044*/ 	.word	0x0000000c
        /*0048*/ 	.word	0x00000001
        /*004c*/ 	.word	0x00000001


	//----- nvinfo : EIATTR_CBANK_PARAM_SIZE
	.align		4
.L_15:
        /*0050*/ 	.byte	0x03, 0x19
        /*0052*/ 	.short	0x0010


	//----- nvinfo : EIATTR_PARAM_CBANK
	.align		4
        /*0054*/ 	.byte	0x04, 0x0a
        /*0056*/ 	.short	(.L_17 - .L_16)
	.align		4
.L_16:
        /*0058*/ 	.word	index@(.nv.constant0.default_function_kernel)
        /*005c*/ 	.short	0x0380
        /*005e*/ 	.short	0x0010


	//----- nvinfo : EIATTR_SW_WAR
	.align		4
.L_17:
        /*0060*/ 	.byte	0x04, 0x36
        /*0062*/ 	.short	(.L_19 - .L_18)
.L_18:
        /*0064*/ 	.word	0x00000008
.L_19:


//--------------------- .nv.callgraph             --------------------------
	.section	.nv.callgraph,"",@"SHT_CUDA_CALLGRAPH"
	.align	4
	.sectionentsize	8
	.align		4
        /*0000*/ 	.word	0x00000000
	.align		4
        /*0004*/ 	.word	0xffffffff
	.align		4
        /*0008*/ 	.word	0x00000000
	.align		4
        /*000c*/ 	.word	0xfffffffe
	.align		4
        /*0010*/ 	.word	0x00000000
	.align		4
        /*0014*/ 	.word	0xfffffffd
	.align		4
        /*0018*/ 	.word	0x00000000
	.align		4
        /*001c*/ 	.word	0xfffffffc


//--------------------- .text.default_function_kernel --------------------------
	.section	.text.default_function_kernel,"ax",@progbits
	.align	128
        .global         default_function_kernel
        .type           default_function_kernel,@function
        .size           default_function_kernel,(.L_x_1 - default_function_kernel)
        .other          default_function_kernel,@"STO_CUDA_ENTRY STV_DEFAULT"
default_function_kernel:
.text.default_function_kernel:
[----:B------:R-:W-:Y:S01]  /*0000*/  LDC R1, c[0x0][0x37c] ;  /* 0x0000df00ff017b82 */ /* 0x000fe20000000800 */
[----:B------:R-:W0:Y:S07]  /*0010*/  S2R R7, SR_CTAID.X ;  /* 0x0000000000077919 */ /* 0x000e2e0000002500 */
[----:B------:R-:W1:Y:S01]  /*0020*/  LDC.64 R2, c[0x0][0x388] ;  /* 0x0000e200ff027b82 */ /* 0x000e620000000a00 */
[----:B------:R-:W2:Y:S01]  /*0030*/  LDCU.64 UR4, c[0x0][0x358] ;  /* 0x00006b00ff0477ac */ /* 0x000ea20008000a00 */
[----:B------:R-:W0:Y:S06]  /*0040*/  S2R R0, SR_TID.X ;  /* 0x0000000000007919 */ /* 0x000e2c0000002100 */
[----:B------:R-:W3:Y:S01]  /*0050*/  LDC.64 R4, c[0x0][0x380] ;  /* 0x0000e000ff047b82 */ /* 0x000ee20000000a00 */
[----:B0-----:R-:W-:-:S04]  /*0060*/  IMAD R7, R7, 0xc, R0 ;  /* 0x0000000c07077824 */ /* 0x001fc800078e0200 */
[----:B-1----:R-:W-:-:S06]  /*0070*/  IMAD.WIDE.U32 R2, R7, 0x4, R2 ;  /* 0x0000000407027825 */ /* 0x002fcc00078e0002 */
[----:B--2---:R-:W2:Y:S01]  /*0080*/  LDG.E.CONSTANT R2, desc[UR4][R2.64] ;  /* 0x0000000402027981 */ /* 0x004ea2000c1e9900 */
[----:B---3--:R-:W-:-:S04]  /*0090*/  IMAD.WIDE.U32 R4, R7, 0x4, R4 ;  /* 0x0000000407047825 */ /* 0x008fc800078e0004 */
[----:B--2---:R-:W-:-:S05]  /*00a0*/  FADD R7, |R2|, -RZ ;  /* 0x800000ff02077221 */ /* 0x004fca0000000200 */
[----:B------:R-:W-:Y:S01]  /*00b0*/  STG.E desc[UR4][R4.64], R7 ;  /* 0x0000000704007986 */ /* 0x000fe2000c101904 */
[----:B------:R-:W-:Y:S05]  /*00c0*/  EXIT ;  /* 0x000000000000794d */ /* 0x000fea0003800000 */
.L_x_0:
[----:B------:R-:W-:-:S00]  /*00d0*/  BRA `(.L_x_0) ;  /* 0xfffffffc00fc7947 */ /* 0x000fc0000383ffff */
[----:B------:R-:W-:-:S00]  /*00e0*/  NOP ;  /* 0x0000000000007918 */ /* 0x000fc00000000000 */
        /* <DEDUP_REMOVED lines=9> */
.L_x_1:


//--------------------- .nv.shared.reserved.0     --------------------------
	.section	.nv.shared.reserved.0,"aw",@nobits
	.weak		__nv_reservedSMEM_offset_0_alias
	.size		__nv_reservedSMEM_offset_0_alias, 0, 64
	.other		__nv_reservedSMEM_offset_0_alias,@"STO_CUDA_RESERVED_SHARED STV_DEFAULT"
__nv_reservedSMEM_offset_0_alias:
	.zero		0
	.zero		64


//--------------------- .nv.constant0.default_function_kernel --------------------------
	.section	.nv.constant0.default_function_kernel,"a",@progbits
	.sectionflags	@""
	.align	4
.nv.constant0.default_function_kernel:
	.zero		912


//--------------------- SYMBOLS --------------------------

	.type		.nv.reservedSmem.offset0,@object
	.size		.nv.reservedSmem.offset0,0x4
